//
// Generated by NVIDIA NVVM Compiler
//
// Compiler Build ID: CL-36424714
// Cuda compilation tools, release 13.0, V13.0.88
// Based on NVVM 20.0.0
//

.version 9.0
.target sm_100
.address_size 64

	// .globl	_Z26print_multiplication_tablev
.extern .func  (.param .b32 func_retval0) vprintf
(
	.param .b64 vprintf_param_0,
	.param .b64 vprintf_param_1
)
;
.global .align 1 .b8 $str[14] = {37, 100, 32, 120, 32, 37, 100, 32, 61, 32, 37, 100, 10};

.visible .entry _Z26print_multiplication_tablev()
{
	.local .align 8 .b8 	__local_depot0[16];
	.reg .b64 	%SP;
	.reg .b64 	%SPL;
	.reg .pred 	%p<4>;
	.reg .b32 	%r<16>;
	.reg .b64 	%rd<5>;

	mov.u64 	%SPL, __local_depot0;
	cvta.local.u64 	%SP, %SPL;
	mov.u32 	%r3, %ctaid.x;
	mov.u32 	%r4, %ntid.x;
	mov.u32 	%r5, %tid.x;
	mad.lo.s32 	%r1, %r3, %r4, %r5;
	mov.u32 	%r6, %ctaid.y;
	mov.u32 	%r7, %ntid.y;
	mov.u32 	%r8, %tid.y;
	mad.lo.s32 	%r9, %r6, %r7, %r8;
	setp.gt.s32 	%p1, %r1, 8;
	setp.gt.u32 	%p2, %r9, 8;
	or.pred  	%p3, %p1, %p2;
	@%p3 bra 	$L__BB0_2;
	add.u64 	%rd1, %SP, 0;
	add.u64 	%rd2, %SPL, 0;
	add.s32 	%r10, %r1, 1;
	add.s32 	%r11, %r9, 1;
	mad.lo.s32 	%r12, %r9, %r1, %r9;
	add.s32 	%r13, %r12, %r10;
	st.local.v2.u32 	[%rd2], {%r10, %r11};
	st.local.u32 	[%rd2+8], %r13;
	mov.u64 	%rd3, $str;
	cvta.global.u64 	%rd4, %rd3;
	{ // callseq 0, 0
	.param .b64 param0;
	st.param.b64 	[param0], %rd4;
	.param .b64 param1;
	st.param.b64 	[param1], %rd1;
	.param .b32 retval0;
	call.uni (retval0), 
	vprintf, 
	(
	param0, 
	param1
	);
	ld.param.b32 	%r14, [retval0];
	} // callseq 0
$L__BB0_2:
	ret;

}


// ===== COMPILED SASS (sm_100) =====

	.target	sm_100

	.elftype	@"ET_EXEC"


//--------------------- .note.nv.tkinfo           --------------------------
	.section	.note.nv.tkinfo,"",@"SHT_NOTE"
	.sectionflags	@"SHF_NOTE_NV_TKINFO"
	.tkinfo
        /*0018*/ 	.word	0x00000002
        /*0030*/ 	.string	""
        /*0030*/ 	.string	"ptxas"
        /*0030*/ 	.string	"Cuda compilation tools, release 13.0, V13.0.88"
        /*0030*/ 	.string	"Build cuda_13.0.r13.0/compiler.36424714_0"
        /*0030*/ 	.string	"-arch sm_100 -m 64 "



//--------------------- .note.nv.cuinfo           --------------------------
	.section	.note.nv.cuinfo,"",@"SHT_NOTE"
	.sectionflags	@"SHF_NOTE_NV_CUINFO"
        /*0018*/ 	.short	0x0002
        /*001a*/ 	.short	0x0064
        /*001c*/ 	.short	0x0082
	.zero		2


//--------------------- .nv.info                  --------------------------
	.section	.nv.info,"",@"SHT_CUDA_INFO"
	.align	4


	//----- nvinfo : EIATTR_REGCOUNT
	.align		4
        /*0000*/ 	.byte	0x04, 0x2f
        /*0002*/ 	.short	(.L_2 - .L_1)
	.align		4
.L_1:
        /*0004*/ 	.word	index@(_Z26print_multiplication_tablev)
        /*0008*/ 	.word	0x00000018


	//----- nvinfo : EIATTR_FRAME_SIZE
	.align		4
.L_2:
        /*000c*/ 	.byte	0x04, 0x11
        /*000e*/ 	.short	(.L_4 - .L_3)
	.align		4
.L_3:
        /*0010*/ 	.word	index@(_Z26print_multiplication_tablev)
        /*0014*/ 	.word	0x00000010


	//----- nvinfo : EIATTR_MIN_STACK_SIZE
	.align		4
.L_4:
        /*0018*/ 	.byte	0x04, 0x12
        /*001a*/ 	.short	(.L_6 - .L_5)
	.align		4
.L_5:
        /*001c*/ 	.word	index@(_Z26print_multiplication_tablev)
        /*0020*/ 	.word	0x00000010
.L_6:


//--------------------- .nv.compat                --------------------------
	.section	.nv.compat,"",@"SHT_CUDA_COMPAT_INFO"
	.align	4
        /*0000*/ 	.byte	0x02, 0x09, 0x00, 0x00, 0x02, 0x02, 0x01, 0x00, 0x02, 0x05, 0x05, 0x00, 0x03, 0x07, 0x01, 0x01
        /*0010*/ 	.byte	0x02, 0x03, 0x00, 0x00, 0x02, 0x06, 0x01, 0x00, 0x04, 0x0b, 0x08, 0x00, 0x09, 0x00, 0x00, 0x00
        /*0020*/ 	.byte	0x00, 0x00, 0x00, 0x00


//--------------------- .nv.info._Z26print_multiplication_tablev --------------------------
	.section	.nv.info._Z26print_multiplication_tablev,"",@"SHT_CUDA_INFO"
	.sectionflags	@""
	.align	4


	//----- nvinfo : EIATTR_CUDA_API_VERSION
	.align		4
        /*0000*/ 	.byte	0x04, 0x37
        /*0002*/ 	.short	(.L_8 - .L_7)
.L_7:
        /*0004*/ 	.word	0x00000082


	//----- nvinfo : EIATTR_SPARSE_MMA_MASK
	.align		4
.L_8:
        /*0008*/ 	.byte	0x03, 0x50
        /*000a*/ 	.short	0x0000


	//----- nvinfo : EIATTR_MAXREG_COUNT
	.align		4
        /*000c*/ 	.byte	0x03, 0x1b
        /*000e*/ 	.short	0x00ff


	//----- nvinfo : EIATTR_EXTERNS
	.align		4
        /*0010*/ 	.byte	0x04, 0x0f
        /*0012*/ 	.short	(.L_10 - .L_9)


	//   ....[0]....
	.align		4
.L_9:
        /*0014*/ 	.word	index@(vprintf)


	//----- nvinfo : EIATTR_MERCURY_ISA_VERSION
	.align		4
.L_10:
        /*0018*/ 	.byte	0x03, 0x5f
        /*001a*/ 	.short	0x0101


	//----- nvinfo : EIATTR_VRC_CTA_INIT_COUNT
	.align		4
        /*001c*/ 	.byte	0x02, 0x4a
	.zero		1
	.zero		1


	//----- nvinfo : EIATTR_SYSCALL_OFFSETS
	.align		4
        /*0020*/ 	.byte	0x04, 0x46
        /*0022*/ 	.short	(.L_12 - .L_11)


	//   ....[0]....
.L_11:
        /*0024*/ 	.word	0x000001d0


	//----- nvinfo : EIATTR_EXIT_INSTR_OFFSETS
	.align		4
.L_12:
        /*0028*/ 	.byte	0x04, 0x1c
        /*002a*/ 	.short	(.L_14 - .L_13)


	//   ....[0]....
.L_13:
        /*002c*/ 	.word	0x00000100


	//   ....[1]....
        /*0030*/ 	.word	0x000001e0


	//----- nvinfo : EIATTR_CRS_STACK_SIZE
	.align		4
.L_14:
        /*0034*/ 	.byte	0x04, 0x1e
        /*0036*/ 	.short	(.L_16 - .L_15)
.L_15:
        /*0038*/ 	.word	0x00000000


	//----- nvinfo : EIATTR_SW_WAR
	.align		4
.L_16:
        /*003c*/ 	.byte	0x04, 0x36
        /*003e*/ 	.short	(.L_18 - .L_17)
.L_17:
        /*0040*/ 	.word	0x00000008
.L_18:


//--------------------- .nv.callgraph             --------------------------
	.section	.nv.callgraph,"",@"SHT_CUDA_CALLGRAPH"
	.align	4
	.sectionentsize	8
	.align		4
        /*0000*/ 	.word	0x00000000
	.align		4
        /*0004*/ 	.word	0xffffffff
	.align		4
        /*0008*/ 	.word	index@(_Z26print_multiplication_tablev)
	.align		4
        /*000c*/ 	.word	index@(vprintf)
	.align		4
        /*0010*/ 	.word	0x00000000
	.align		4
        /*0014*/ 	.word	0xfffffffe
	.align		4
        /*0018*/ 	.word	0x00000000
	.align		4
        /*001c*/ 	.word	0xfffffffd
	.align		4
        /*0020*/ 	.word	0x00000000
	.align		4
        /*0024*/ 	.word	0xfffffffc


//--------------------- .nv.constant4             --------------------------
	.section	.nv.constant4,"a",@progbits
	.align	8
	.align		8
.nv.constant4:
        /*0000*/ 	.dword	vprintf
	.align		8
        /*0008*/ 	.dword	$str


//--------------------- .text._Z26print_multiplication_tablev --------------------------
	.section	.text._Z26print_multiplication_tablev,"ax",@progbits
	.align	128
        .global         _Z26print_multiplication_tablev
        .type           _Z26print_multiplication_tablev,@function
        .size           _Z26print_multiplication_tablev,(.L_x_2 - _Z26print_multiplication_tablev)
        .other          _Z26print_multiplication_tablev,@"STO_CUDA_ENTRY STV_DEFAULT"
_Z26print_multiplication_tablev:
.text._Z26print_multiplication_tablev:
[----:B------:R-:W0:Y:S01]  /*0000*/  LDC R1, c[0x0][0x37c] ;  /* 0x0000df00ff017b82 */ /* 0x000e220000000800 */
[----:B------:R-:W1:Y:S01]  /*0010*/  S2R R0, SR_TID.Y ;  /* 0x0000000000007919 */ /* 0x000e620000002200 */
[----:B------:R-:W2:Y:S06]  /*0020*/  LDCU UR5, c[0x0][0x2fc] ;  /* 0x00005f80ff0577ac */ /* 0x000eac0008000800 */
[----:B------:R-:W3:Y:S01]  /*0030*/  LDC R2, c[0x0][0x360] ;  /* 0x0000d800ff027b82 */ /* 0x000ee20000000800 */
[----:B0-----:R-:W-:Y:S01]  /*0040*/  VIADD R1, R1, 0xfffffff0 ;  /* 0xfffffff001017836 */ /* 0x001fe20000000000 */
[----:B------:R-:W3:Y:S01]  /*0050*/  S2R R5, SR_TID.X ;  /* 0x0000000000057919 */ /* 0x000ee20000002100 */
[----:B------:R-:W0:Y:S05]  /*0060*/  LDCU UR4, c[0x0][0x2f8] ;  /* 0x00005f00ff0477ac */ /* 0x000e2a0008000800 */
[----:B------:R-:W1:Y:S08]  /*0070*/  S2UR UR7, SR_CTAID.Y ;  /* 0x00000000000779c3 */ /* 0x000e700000002600 */
[----:B------:R-:W1:Y:S01]  /*0080*/  LDC R3, c[0x0][0x364] ;  /* 0x0000d900ff037b82 */ /* 0x000e620000000800 */
[----:B0-----:R-:W-:-:S07]  /*0090*/  IADD3 R6, P1, PT, R1, UR4, RZ ;  /* 0x0000000401067c10 */ /* 0x001fce000ff3e0ff */
[----:B------:R-:W3:Y:S01]  /*00a0*/  S2UR UR6, SR_CTAID.X ;  /* 0x00000000000679c3 */ /* 0x000ee20000002500 */
[----:B--2---:R-:W-:Y:S01]  /*00b0*/  IADD3.X R7, PT, PT, RZ, UR5, RZ, P1, !PT ;  /* 0x00000005ff077c10 */ /* 0x004fe20008ffe4ff */
[----:B-1----:R-:W-:-:S05]  /*00c0*/  IMAD R3, R3, UR7, R0 ;  /* 0x0000000703037c24 */ /* 0x002fca000f8e0200 */
[----:B------:R-:W-:Y:S01]  /*00d0*/  ISETP.GT.U32.AND P0, PT, R3, 0x8, PT ;  /* 0x000000080300780c */ /* 0x000fe20003f04070 */
[----:B---3--:R-:W-:-:S05]  /*00e0*/  IMAD R2, R2, UR6, R5 ;  /* 0x0000000602027c24 */ /* 0x008fca000f8e0205 */
[----:B------:R-:W-:-:S13]  /*00f0*/  ISETP.GT.OR P0, PT, R2, 0x8, P0 ;  /* 0x000000080200780c */ /* 0x000fda0000704670 */
[----:B------:R-:W-:Y:S05]  /*0100*/  @P0 EXIT ;  /* 0x000000000000094d */ /* 0x000fea0003800000 */
[C---:B------:R-:W-:Y:S01]  /*0110*/  IMAD R5, R2.reuse, R3, R3 ;  /* 0x0000000302057224 */ /* 0x040fe200078e0203 */
[----:B------:R-:W-:Y:S01]  /*0120*/  MOV R8, 0x0 ;  /* 0x0000000000087802 */ /* 0x000fe20000000f00 */
[----:B------:R-:W-:Y:S01]  /*0130*/  VIADD R2, R2, 0x1 ;  /* 0x0000000102027836 */ /* 0x000fe20000000000 */
[----:B------:R-:W-:Y:S01]  /*0140*/  IADD3 R3, PT, PT, R3, 0x1, RZ ;  /* 0x0000000103037810 */ /* 0x000fe20007ffe0ff */
[----:B------:R-:W0:Y:S02]  /*0150*/  LDCU.64 UR4, c[0x4][0x8] ;  /* 0x01000100ff0477ac */ /* 0x000e240008000a00 */
[----:B------:R-:W-:Y:S01]  /*0160*/  IMAD.IADD R0, R2, 0x1, R5 ;  /* 0x0000000102007824 */ /* 0x000fe200078e0205 */
[----:B------:R-:W1:Y:S01]  /*0170*/  LDC.64 R8, c[0x4][R8] ;  /* 0x0100000008087b82 */ /* 0x000e620000000a00 */
[----:B------:R2:W-:Y:S04]  /*0180*/  STL.64 [R1], R2 ;  /* 0x0000000201007387 */ /* 0x0005e80000100a00 */
[----:B------:R2:W-:Y:S01]  /*0190*/  STL [R1+0x8], R0 ;  /* 0x0000080001007387 */ /* 0x0005e20000100800 */
[----:B0-----:R-:W-:Y:S01]  /*01a0*/  MOV R4, UR4 ;  /* 0x0000000400047c02 */ /* 0x001fe20008000f00 */
[----:B--2---:R-:W-:-:S07]  /*01b0*/  IMAD.U32 R5, RZ, RZ, UR5 ;  /* 0x00000005ff057e24 */ /* 0x004fce000f8e00ff */
[----:B------:R-:W-:-:S07]  /*01c0*/  LEPC R20, `(.L_x_0) ;  /* 0x000000001014794e */ /* 0x000fce0000000000 */
[----:B-1----:R-:W-:Y:S05]  /*01d0*/  CALL.ABS.NOINC R8 ;  /* 0x0000000008007343 */ /* 0x002fea0003c00000 */
.L_x_0:
[----:B------:R-:W-:Y:S05]  /*01e0*/  EXIT ;  /* 0x000000000000794d */ /* 0x000fea0003800000 */
.L_x_1:
[----:B------:R-:W-:-:S00]  /*01f0*/  BRA `(.L_x_1) ;  /* 0xfffffffc00fc7947 */ /* 0x000fc0000383ffff */
[----:B------:R-:W-:-:S00]  /*0200*/  NOP ;  /* 0x0000000000007918 */ /* 0x000fc00000000000 */
[----:B------:R-:W-:-:S00]  /*0210*/  NOP ;  /* 0x0000000000007918 */ /* 0x000fc00000000000 */
[----:B------:R-:W-:-:S00]  /*0220*/  NOP ;  /* 0x0000000000007918 */ /* 0x000fc00000000000 */
[----:B------:R-:W-:-:S00]  /*0230*/  NOP ;  /* 0x0000000000007918 */ /* 0x000fc00000000000 */
[----:B------:R-:W-:-:S00]  /*0240*/  NOP ;  /* 0x0000000000007918 */ /* 0x000fc00000000000 */
[----:B------:R-:W-:-:S00]  /*0250*/  NOP ;  /* 0x0000000000007918 */ /* 0x000fc00000000000 */
[----:B------:R-:W-:-:S00]  /*0260*/  NOP ;  /* 0x0000000000007918 */ /* 0x000fc00000000000 */
[----:B------:R-:W-:-:S00]  /*0270*/  NOP ;  /* 0x0000000000007918 */ /* 0x000fc00000000000 */
.L_x_2:


//--------------------- .nv.global.init           --------------------------
	.section	.nv.global.init,"aw",@progbits
.nv.global.init:
	.type		$str,@object
	.size		$str,(.L_0 - $str)
$str:
        /*0000*/ 	.byte	0x25, 0x64, 0x20, 0x78, 0x20, 0x25, 0x64, 0x20, 0x3d, 0x20, 0x25, 0x64, 0x0a, 0x00
.L_0:


//--------------------- .nv.shared.reserved.0     --------------------------
	.section	.nv.shared.reserved.0,"aw",@nobits
	.weak		__nv_reservedSMEM_offset_0_alias
	.size		__nv_reservedSMEM_offset_0_alias, 0, 64
	.other		__nv_reservedSMEM_offset_0_alias,@"STO_CUDA_RESERVED_SHARED STV_DEFAULT"
__nv_reservedSMEM_offset_0_alias:
	.zero		0
	.zero		64


//--------------------- .nv.constant0._Z26print_multiplication_tablev --------------------------
	.section	.nv.constant0._Z26print_multiplication_tablev,"a",@progbits
	.sectionflags	@""
	.align	4
.nv.constant0._Z26print_multiplication_tablev:
	.zero		896


//--------------------- SYMBOLS --------------------------

	.type		.nv.reservedSmem.offset0,@object
	.size		.nv.reservedSmem.offset0,0x4
	.type		vprintf,@function
